	.headerflags	@"EF_CUDA_TEXMODE_UNIFIED EF_CUDA_64BIT_ADDRESS EF_CUDA_ACCELERATORS EF_CUDA_SM90 EF_CUDA_VIRTUAL_SM(EF_CUDA_SM90)"
	.elftype	@"ET_EXEC"


//--------------------- .nv.info                  --------------------------
	.section	.nv.info,"",@"SHT_CUDA_INFO"
	.align	4


	//----- nvinfo : EIATTR_REGCOUNT
	.align		4
        /*0000*/ 	.byte	0x04, 0x2f
        /*0002*/ 	.short	(.L_1 - .L_0)
	.align		4
.L_0:
        /*0004*/ 	.word	index@(triton_poi_fused_cat_2)
        /*0008*/ 	.word	0x0000000e


	//----- nvinfo : EIATTR_MIN_STACK_SIZE
	.align		4
.L_1:
        /*000c*/ 	.byte	0x04, 0x12
        /*000e*/ 	.short	(.L_3 - .L_2)
	.align		4
.L_2:
        /*0010*/ 	.word	index@(triton_poi_fused_cat_2)
        /*0014*/ 	.word	0x00000000


	//----- nvinfo : EIATTR_FRAME_SIZE
	.align		4
.L_3:
        /*0018*/ 	.byte	0x04, 0x11
        /*001a*/ 	.short	(.L_5 - .L_4)
	.align		4
.L_4:
        /*001c*/ 	.word	index@(triton_poi_fused_cat_2)
        /*0020*/ 	.word	0x00000000


	//----- nvinfo : EIATTR_MIN_STACK_SIZE
	.align		4
.L_5:
        /*0024*/ 	.byte	0x04, 0x12
        /*0026*/ 	.short	(.L_7 - .L_6)
	.align		4
.L_6:
        /*0028*/ 	.word	index@(triton_poi_fused_cat_2)
        /*002c*/ 	.word	0x00000000
.L_7:


//--------------------- .nv.info.triton_poi_fused_cat_2 --------------------------
	.section	.nv.info.triton_poi_fused_cat_2,"",@"SHT_CUDA_INFO"
	.sectionflags	@""
	.align	4


	//----- nvinfo : EIATTR_CUDA_API_VERSION
	.align		4
        /*0000*/ 	.byte	0x04, 0x37
        /*0002*/ 	.short	(.L_9 - .L_8)
.L_8:
        /*0004*/ 	.word	0x0000007c


	//----- nvinfo : EIATTR_KPARAM_INFO
	.align		4
.L_9:
        /*0008*/ 	.byte	0x04, 0x17
        /*000a*/ 	.short	(.L_11 - .L_10)
.L_10:
        /*000c*/ 	.word	0x00000000
        /*0010*/ 	.short	0x0003
        /*0012*/ 	.short	0x0018
        /*0014*/ 	.byte	0x00, 0xf0, 0x11, 0x00


	//----- nvinfo : EIATTR_KPARAM_INFO
	.align		4
.L_11:
        /*0018*/ 	.byte	0x04, 0x17
        /*001a*/ 	.short	(.L_13 - .L_12)
.L_12:
        /*001c*/ 	.word	0x00000000
        /*0020*/ 	.short	0x0002
        /*0022*/ 	.short	0x0010
        /*0024*/ 	.byte	0x00, 0xf4, 0x21, 0x00


	//----- nvinfo : EIATTR_KPARAM_INFO
	.align		4
.L_13:
        /*0028*/ 	.byte	0x04, 0x17
        /*002a*/ 	.short	(.L_15 - .L_14)
.L_14:
        /*002c*/ 	.word	0x00000000
        /*0030*/ 	.short	0x0001
        /*0032*/ 	.short	0x0008
        /*0034*/ 	.byte	0x00, 0xf4, 0x21, 0x00


	//----- nvinfo : EIATTR_KPARAM_INFO
	.align		4
.L_15:
        /*0038*/ 	.byte	0x04, 0x17
        /*003a*/ 	.short	(.L_17 - .L_16)
.L_16:
        /*003c*/ 	.word	0x00000000
        /*0040*/ 	.short	0x0000
        /*0042*/ 	.short	0x0000
        /*0044*/ 	.byte	0x00, 0xf4, 0x21, 0x00


	//----- nvinfo : EIATTR_SPARSE_MMA_MASK
	.align		4
.L_17:
        /*0048*/ 	.byte	0x03, 0x50
        /*004a*/ 	.short	0x0000


	//----- nvinfo : EIATTR_MAXREG_COUNT
	.align		4
        /*004c*/ 	.byte	0x03, 0x1b
        /*004e*/ 	.short	0x00ff


	//----- nvinfo : EIATTR_EXIT_INSTR_OFFSETS
	.align		4
        /*0050*/ 	.byte	0x04, 0x1c
        /*0052*/ 	.short	(.L_19 - .L_18)


	//   ....[0]....
.L_18:
        /*0054*/ 	.word	0x000002d0


	//   ....[1]....
        /*0058*/ 	.word	0x000002f0


	//----- nvinfo : EIATTR_REQNTID
	.align		4
.L_19:
        /*005c*/ 	.byte	0x04, 0x10
        /*005e*/ 	.short	(.L_21 - .L_20)
.L_20:
        /*0060*/ 	.word	0x00000080
        /*0064*/ 	.word	0x00000001
        /*0068*/ 	.word	0x00000001


	//----- nvinfo : EIATTR_CBANK_PARAM_SIZE
	.align		4
.L_21:
        /*006c*/ 	.byte	0x03, 0x19
        /*006e*/ 	.short	0x001c


	//----- nvinfo : EIATTR_PARAM_CBANK
	.align		4
        /*0070*/ 	.byte	0x04, 0x0a
        /*0072*/ 	.short	(.L_23 - .L_22)
	.align		4
.L_22:
        /*0074*/ 	.word	index@(.nv.constant0.triton_poi_fused_cat_2)
        /*0078*/ 	.short	0x0210
        /*007a*/ 	.short	0x001c


	//----- nvinfo : EIATTR_SW_WAR
	.align		4
.L_23:
        /*007c*/ 	.byte	0x04, 0x36
        /*007e*/ 	.short	(.L_25 - .L_24)
.L_24:
        /*0080*/ 	.word	0x00000008
.L_25:


//--------------------- .nv.callgraph             --------------------------
	.section	.nv.callgraph,"",@"SHT_CUDA_CALLGRAPH"
	.align	4
	.sectionentsize	8
	.align		4
        /*0000*/ 	.word	0x00000000
	.align		4
        /*0004*/ 	.word	0xffffffff
	.align		4
        /*0008*/ 	.word	0x00000000
	.align		4
        /*000c*/ 	.word	0xfffffffe
	.align		4
        /*0010*/ 	.word	0x00000000
	.align		4
        /*0014*/ 	.word	0xfffffffd
	.align		4
        /*0018*/ 	.word	0x00000000
	.align		4
        /*001c*/ 	.word	0xfffffffc


//--------------------- .text.triton_poi_fused_cat_2 --------------------------
	.section	.text.triton_poi_fused_cat_2,"ax",@progbits
	.align	128
        .global         triton_poi_fused_cat_2
        .type           triton_poi_fused_cat_2,@function
        .size           triton_poi_fused_cat_2,(.L_x_1 - triton_poi_fused_cat_2)
        .other          triton_poi_fused_cat_2,@"STO_CUDA_ENTRY STV_DEFAULT"
triton_poi_fused_cat_2:
.text.triton_poi_fused_cat_2:
[----:B------:R-:W0:Y:S02]  /*0000*/  LDC R1, c[0x0][0x28] ;  /* 0x00000a00ff017b82 */ /* 0x000e240000000800 */
[----:B------:R-:W1:Y:S01]  /*0010*/  S2R R0, SR_TID.X ;  /* 0x0000000000007919 */ /* 0x000e620000002100 */
[----:B------:R-:W-:Y:S01]  /*0020*/  ULDC.64 UR4, c[0x0][0x218] ;  /* 0x0000860000047ab9 */ /* 0x000fe20000000a00 */
[----:B------:R-:W2:Y:S01]  /*0030*/  S2R R3, SR_CTAID.X ;  /* 0x0000000000037919 */ /* 0x000ea20000002500 */
[----:B-1----:R-:W-:-:S05]  /*0040*/  IMAD.SHL.U32 R0, R0, 0x2, RZ ;  /* 0x0000000200007824 */ /* 0x002fca00078e00ff */
[----:B------:R-:W-:-:S05]  /*0050*/  LOP3.LUT R0, R0, 0xfe, RZ, 0xc0, !PT ;  /* 0x000000fe00007812 */ /* 0x000fca00078ec0ff */
[----:B--2---:R-:W-:Y:S02]  /*0060*/  IMAD R0, R3, 0x100, R0 ;  /* 0x0000010003007824 */ /* 0x004fe400078e0200 */
[----:B------:R-:W1:Y:S03]  /*0070*/  LDC.64 R2, c[0x0][0x210] ;  /* 0x00008400ff027b82 */ /* 0x000e660000000a00 */
[----:B------:R-:W-:Y:S02]  /*0080*/  SHF.R.S32.HI R5, RZ, 0x1f, R0 ;  /* 0x0000001fff057819 */ /* 0x000fe40000011400 */
[----:B------:R-:W-:Y:S02]  /*0090*/  ISETP.GE.AND P0, PT, R0, 0x800, PT ;  /* 0x000008000000780c */ /* 0x000fe40003f06270 */
[CC--:B------:R-:W-:Y:S02]  /*00a0*/  LEA.HI R4, R5.reuse, R0.reuse, RZ, 0x6 ;  /* 0x0000000005047211 */ /* 0x0c0fe400078f30ff */
[----:B------:R-:W-:-:S02]  /*00b0*/  LEA.HI R8, R5, R0, RZ, 0x9 ;  /* 0x0000000005087211 */ /* 0x000fc400078f48ff */
[----:B------:R-:W-:Y:S02]  /*00c0*/  SHF.R.S32.HI R6, RZ, 0x6, R4 ;  /* 0x00000006ff067819 */ /* 0x000fe40000011404 */
[----:B------:R-:W-:Y:S02]  /*00d0*/  LOP3.LUT R5, R4, 0xffffffc0, RZ, 0xc0, !PT ;  /* 0xffffffc004057812 */ /* 0x000fe400078ec0ff */
[----:B------:R-:W-:Y:S02]  /*00e0*/  LEA.HI R7, R6, R6, RZ, 0x3 ;  /* 0x0000000606077211 */ /* 0x000fe400078f18ff */
[----:B------:R-:W-:Y:S01]  /*00f0*/  SHF.R.S32.HI R9, RZ, 0x9, R8 ;  /* 0x00000009ff097819 */ /* 0x000fe20000011408 */
[----:B------:R-:W-:Y:S01]  /*0100*/  IMAD.IADD R5, R0, 0x1, -R5 ;  /* 0x0000000100057824 */ /* 0x000fe200078e0a05 */
[----:B------:R-:W-:Y:S02]  /*0110*/  LOP3.LUT R7, R7, 0xfffffff8, RZ, 0xc0, !PT ;  /* 0xfffffff807077812 */ /* 0x000fe400078ec0ff */
[----:B------:R-:W-:Y:S01]  /*0120*/  LOP3.LUT R11, R8, 0xfffffe00, RZ, 0xc0, !PT ;  /* 0xfffffe00080b7812 */ /* 0x000fe200078ec0ff */
[----:B------:R-:W-:Y:S01]  /*0130*/  IMAD.SHL.U32 R4, R9, 0x100, RZ ;  /* 0x0000010009047824 */ /* 0x000fe200078e00ff */
[----:B------:R-:W-:Y:S01]  /*0140*/  SHF.R.S32.HI R8, RZ, 0x1f, R5 ;  /* 0x0000001fff087819 */ /* 0x000fe20000011405 */
[----:B------:R-:W-:-:S03]  /*0150*/  IMAD.IADD R7, R6, 0x1, -R7 ;  /* 0x0000000106077824 */ /* 0x000fc600078e0a07 */
[--C-:B------:R-:W-:Y:S01]  /*0160*/  SHF.R.S32.HI R9, RZ, 0x1f, R4.reuse ;  /* 0x0000001fff097819 */ /* 0x100fe20000011404 */
[C---:B------:R-:W-:Y:S01]  /*0170*/  IMAD.SHL.U32 R6, R7.reuse, 0x40, RZ ;  /* 0x0000004007067824 */ /* 0x040fe200078e00ff */
[C---:B------:R-:W-:Y:S02]  /*0180*/  ISETP.GE.AND P2, PT, R7.reuse, 0x4, PT ;  /* 0x000000040700780c */ /* 0x040fe40003f46270 */
[----:B------:R-:W-:Y:S02]  /*0190*/  ISETP.GT.AND P1, PT, R7, 0x3, !P0 ;  /* 0x000000030700780c */ /* 0x000fe40004724270 */
[----:B------:R-:W-:Y:S02]  /*01a0*/  IADD3 R5, P4, P5, R6, R5, R4 ;  /* 0x0000000506057210 */ /* 0x000fe40007d9e004 */
[----:B------:R-:W-:Y:S02]  /*01b0*/  ISETP.LT.AND P3, PT, R0, 0x800, !P2 ;  /* 0x000008000000780c */ /* 0x000fe40005761270 */
[----:B------:R-:W-:-:S02]  /*01c0*/  SHF.R.S32.HI R6, RZ, 0x1f, R6 ;  /* 0x0000001fff067819 */ /* 0x000fc40000011406 */
[----:B------:R-:W-:Y:S02]  /*01d0*/  IADD3 R11, R4, R0, -R11 ;  /* 0x00000000040b7210 */ /* 0x000fe40007ffe80b */
[----:B------:R-:W-:Y:S02]  /*01e0*/  IADD3.X R4, R6, R8, R9, P4, P5 ;  /* 0x0000000806047210 */ /* 0x000fe400027ea409 */
[----:B------:R-:W-:Y:S02]  /*01f0*/  CS2R R8, SRZ ;  /* 0x0000000000087805 */ /* 0x000fe4000001ff00 */
[----:B------:R-:W-:Y:S01]  /*0200*/  LEA R6, P4, R5, UR4, 0x2 ;  /* 0x0000000405067c11 */ /* 0x000fe2000f8810ff */
[----:B-1----:R-:W-:Y:S01]  /*0210*/  IMAD.WIDE R2, R11, 0x4, R2 ;  /* 0x000000040b027825 */ /* 0x002fe200078e0202 */
[----:B------:R-:W-:Y:S02]  /*0220*/  CS2R R10, SRZ ;  /* 0x00000000000a7805 */ /* 0x000fe4000001ff00 */
[----:B------:R-:W-:Y:S01]  /*0230*/  LEA.HI.X R7, R5, UR5, R4, 0x2, P4 ;  /* 0x0000000505077c11 */ /* 0x000fe2000a0f1404 */
[----:B------:R-:W-:Y:S01]  /*0240*/  ULDC.64 UR4, c[0x0][0x208] ;  /* 0x0000820000047ab9 */ /* 0x000fe20000000a00 */
[----:B------:R-:W1:Y:S01]  /*0250*/  LDC.64 R4, c[0x0][0x220] ;  /* 0x00008800ff047b82 */ /* 0x000e620000000a00 */
[----:B------:R-:W2:Y:S04]  /*0260*/  @P3 LDG.E.64 R8, desc[UR4][R2.64] ;  /* 0x0000000402083981 */ /* 0x000ea8000c1e1b00 */
[----:B------:R-:W3:Y:S01]  /*0270*/  @P1 LDG.E.64 R10, desc[UR4][R6.64+-0x400] ;  /* 0xfffc0004060a1981 */ /* 0x000ee2000c1e1b00 */
[----:B-1----:R-:W-:Y:S01]  /*0280*/  IMAD.WIDE R4, R0, 0x4, R4 ;  /* 0x0000000400047825 */ /* 0x002fe200078e0204 */
[----:B--2---:R-:W-:-:S02]  /*0290*/  SEL R8, R8, RZ, P3 ;  /* 0x000000ff08087207 */ /* 0x004fc40001800000 */
[----:B------:R-:W-:Y:S02]  /*02a0*/  SEL R9, R9, RZ, P3 ;  /* 0x000000ff09097207 */ /* 0x000fe40001800000 */
[----:B---3--:R-:W-:Y:S02]  /*02b0*/  @P2 SEL R8, R10, RZ, P1 ;  /* 0x000000ff0a082207 */ /* 0x008fe40000800000 */
[----:B------:R-:W-:Y:S01]  /*02c0*/  @P2 SEL R9, R11, RZ, P1 ;  /* 0x000000ff0b092207 */ /* 0x000fe20000800000 */
[----:B------:R-:W-:Y:S06]  /*02d0*/  @P0 EXIT ;  /* 0x000000000000094d */ /* 0x000fec0003800000 */
[----:B------:R-:W-:Y:S01]  /*02e0*/  STG.E.64 desc[UR4][R4.64], R8 ;  /* 0x0000000804007986 */ /* 0x000fe2000c101b04 */
[----:B------:R-:W-:Y:S05]  /*02f0*/  EXIT ;  /* 0x000000000000794d */ /* 0x000fea0003800000 */
.L_x_0:
[----:B------:R-:W-:-:S00]  /*0300*/  BRA `(.L_x_0) ;  /* 0xfffffffc00fc7947 */ /* 0x000fc0000383ffff */
[----:B------:R-:W-:-:S00]  /*0310*/  NOP ;  /* 0x0000000000007918 */ /* 0x000fc00000000000 */
        /* <DEDUP_REMOVED lines=14> */
.L_x_1:


//--------------------- .nv.constant0.triton_poi_fused_cat_2 --------------------------
	.section	.nv.constant0.triton_poi_fused_cat_2,"a",@progbits
	.sectionflags	@""
	.align	4
.nv.constant0.triton_poi_fused_cat_2:
	.zero		556
